	.headerflags	@"EF_CUDA_TEXMODE_UNIFIED EF_CUDA_64BIT_ADDRESS EF_CUDA_ACCELERATORS EF_CUDA_SM90 EF_CUDA_VIRTUAL_SM(EF_CUDA_SM90)"
	.elftype	@"ET_EXEC"


//--------------------- .nv.info                  --------------------------
	.section	.nv.info,"",@"SHT_CUDA_INFO"
	.align	4


	//----- nvinfo : EIATTR_REGCOUNT
	.align		4
        /*0000*/ 	.byte	0x04, 0x2f
        /*0002*/ 	.short	(.L_1 - .L_0)
	.align		4
.L_0:
        /*0004*/ 	.word	index@(triton_mm)
        /*0008*/ 	.word	0x00000048


	//----- nvinfo : EIATTR_MIN_STACK_SIZE
	.align		4
.L_1:
        /*000c*/ 	.byte	0x04, 0x12
        /*000e*/ 	.short	(.L_3 - .L_2)
	.align		4
.L_2:
        /*0010*/ 	.word	index@(triton_mm)
        /*0014*/ 	.word	0x00000000


	//----- nvinfo : EIATTR_FRAME_SIZE
	.align		4
.L_3:
        /*0018*/ 	.byte	0x04, 0x11
        /*001a*/ 	.short	(.L_5 - .L_4)
	.align		4
.L_4:
        /*001c*/ 	.word	index@(triton_mm)
        /*0020*/ 	.word	0x00000000


	//----- nvinfo : EIATTR_MIN_STACK_SIZE
	.align		4
.L_5:
        /*0024*/ 	.byte	0x04, 0x12
        /*0026*/ 	.short	(.L_7 - .L_6)
	.align		4
.L_6:
        /*0028*/ 	.word	index@(triton_mm)
        /*002c*/ 	.word	0x00000000
.L_7:


//--------------------- .nv.info.triton_mm        --------------------------
	.section	.nv.info.triton_mm,"",@"SHT_CUDA_INFO"
	.sectionflags	@""
	.align	4


	//----- nvinfo : EIATTR_CUDA_API_VERSION
	.align		4
        /*0000*/ 	.byte	0x04, 0x37
        /*0002*/ 	.short	(.L_9 - .L_8)
.L_8:
        /*0004*/ 	.word	0x0000007c


	//----- nvinfo : EIATTR_KPARAM_INFO
	.align		4
.L_9:
        /*0008*/ 	.byte	0x04, 0x17
        /*000a*/ 	.short	(.L_11 - .L_10)
.L_10:
        /*000c*/ 	.word	0x00000000
        /*0010*/ 	.short	0x0002
        /*0012*/ 	.short	0x0010
        /*0014*/ 	.byte	0x00, 0xf0, 0x21, 0x00


	//----- nvinfo : EIATTR_KPARAM_INFO
	.align		4
.L_11:
        /*0018*/ 	.byte	0x04, 0x17
        /*001a*/ 	.short	(.L_13 - .L_12)
.L_12:
        /*001c*/ 	.word	0x00000000
        /*0020*/ 	.short	0x0001
        /*0022*/ 	.short	0x0008
        /*0024*/ 	.byte	0x00, 0xf0, 0x21, 0x00


	//----- nvinfo : EIATTR_KPARAM_INFO
	.align		4
.L_13:
        /*0028*/ 	.byte	0x04, 0x17
        /*002a*/ 	.short	(.L_15 - .L_14)
.L_14:
        /*002c*/ 	.word	0x00000000
        /*0030*/ 	.short	0x0000
        /*0032*/ 	.short	0x0000
        /*0034*/ 	.byte	0x00, 0xf0, 0x21, 0x00


	//----- nvinfo : EIATTR_SPARSE_MMA_MASK
	.align		4
.L_15:
        /*0038*/ 	.byte	0x03, 0x50
        /*003a*/ 	.short	0x0000


	//----- nvinfo : EIATTR_MAXREG_COUNT
	.align		4
        /*003c*/ 	.byte	0x03, 0x1b
        /*003e*/ 	.short	0x00ff


	//----- nvinfo : EIATTR_EXIT_INSTR_OFFSETS
	.align		4
        /*0040*/ 	.byte	0x04, 0x1c
        /*0042*/ 	.short	(.L_17 - .L_16)


	//   ....[0]....
.L_16:
        /*0044*/ 	.word	0x00001930


	//   ....[1]....
        /*0048*/ 	.word	0x00001960


	//----- nvinfo : EIATTR_MAX_THREADS
	.align		4
.L_17:
        /*004c*/ 	.byte	0x04, 0x05
        /*004e*/ 	.short	(.L_19 - .L_18)
.L_18:
        /*0050*/ 	.word	0x00000040
        /*0054*/ 	.word	0x00000001
        /*0058*/ 	.word	0x00000001


	//----- nvinfo : EIATTR_CBANK_PARAM_SIZE
	.align		4
.L_19:
        /*005c*/ 	.byte	0x03, 0x19
        /*005e*/ 	.short	0x0018


	//----- nvinfo : EIATTR_PARAM_CBANK
	.align		4
        /*0060*/ 	.byte	0x04, 0x0a
        /*0062*/ 	.short	(.L_21 - .L_20)
	.align		4
.L_20:
        /*0064*/ 	.word	index@(.nv.constant0.triton_mm)
        /*0068*/ 	.short	0x0210
        /*006a*/ 	.short	0x0018


	//----- nvinfo : EIATTR_SW_WAR
	.align		4
.L_21:
        /*006c*/ 	.byte	0x04, 0x36
        /*006e*/ 	.short	(.L_23 - .L_22)
.L_22:
        /*0070*/ 	.word	0x00000008
.L_23:


//--------------------- .nv.callgraph             --------------------------
	.section	.nv.callgraph,"",@"SHT_CUDA_CALLGRAPH"
	.align	4
	.sectionentsize	8
	.align		4
        /*0000*/ 	.word	0x00000000
	.align		4
        /*0004*/ 	.word	0xffffffff
	.align		4
        /*0008*/ 	.word	0x00000000
	.align		4
        /*000c*/ 	.word	0xfffffffe
	.align		4
        /*0010*/ 	.word	0x00000000
	.align		4
        /*0014*/ 	.word	0xfffffffd
	.align		4
        /*0018*/ 	.word	0x00000000
	.align		4
        /*001c*/ 	.word	0xfffffffc


//--------------------- .text.triton_mm           --------------------------
	.section	.text.triton_mm,"ax",@progbits
	.sectionflags	@"SHF_BARRIERS=1"
	.align	128
        .global         triton_mm
        .type           triton_mm,@function
        .size           triton_mm,(.L_x_2 - triton_mm)
        .other          triton_mm,@"STO_CUDA_ENTRY STV_DEFAULT"
triton_mm:
.text.triton_mm:
[----:B------:R-:W1:Y:S08]  /*0000*/  LDC R1, c[0x0][0x28] ;  /* 0x00000a00ff017b82 */ /* 0x000e700000000800 */
[----:B------:R-:W2:Y:S01]  /*0010*/  S2UR UR9, SR_CTAID.X ;  /* 0x00000000000979c3 */ /* 0x000ea20000002500 */
[----:B------:R-:W3:Y:S01]  /*0020*/  S2R R39, SR_TID.X ;  /* 0x0000000000277919 */ /* 0x000ee20000002100 */
[----:B------:R-:W-:Y:S01]  /*0030*/  UMOV UR10, URZ ;  /* 0x0000003f000a7c82 */ /* 0x000fe20008000000 */
[----:B------:R-:W-:Y:S01]  /*0040*/  ULDC.64 UR16, c[0x0][0x208] ;  /* 0x0000820000107ab9 */ /* 0x000fe20000000a00 */
[----:B--2---:R-:W-:-:S04]  /*0050*/  UIMAD.WIDE UR4, UR9, 0x2aaaaaab, URZ ;  /* 0x2aaaaaab090478a5 */ /* 0x004fc8000f8e023f */
[----:B------:R-:W-:-:S03]  /*0060*/  USHF.R.U32.HI UR13, URZ, 0x1f, UR5 ;  /* 0x0000001f3f0d7899 */ /* 0x000fc60008011605 */
[----:B------:R-:W-:Y:S01]  /*0070*/  UMOV UR4, 0xfffffff8 ;  /* 0xfffffff800047882 */ /* 0x000fe20000000000 */
[----:B------:R-:W-:Y:S01]  /*0080*/  ULEA.HI.SX32 UR13, UR5, UR13, 0x19 ;  /* 0x0000000d050d7291 */ /* 0x000fe2000f8fca3f */
[----:B---3--:R-:W-:Y:S01]  /*0090*/  IMAD.SHL.U32 R6, R39, 0x8, RZ ;  /* 0x0000000827067824 */ /* 0x008fe200078e00ff */
[--C-:B------:R-:W-:Y:S02]  /*00a0*/  SHF.R.U32.HI R5, RZ, 0x4, R39.reuse ;  /* 0x00000004ff057819 */ /* 0x100fe40000011627 */
[----:B------:R-:W-:Y:S01]  /*00b0*/  UIMAD UR4, UR13, UR4, 0x1 ;  /* 0x000000010d0474a4 */ /* 0x000fe2000f8e0204 */
[----:B------:R-:W-:Y:S01]  /*00c0*/  SHF.R.U32.HI R32, RZ, 0x4, R39 ;  /* 0x00000004ff207819 */ /* 0x000fe20000011627 */
[----:B------:R-:W-:Y:S01]  /*00d0*/  UIMAD UR5, UR13, -0x300, UR9 ;  /* 0xfffffd000d0578a4 */ /* 0x000fe2000f8e0209 */
[----:B------:R-:W-:Y:S01]  /*00e0*/  SGXT.U32 R5, R5, 0x2 ;  /* 0x000000020505781a */ /* 0x000fe20000000000 */
[----:B------:R-:W-:Y:S01]  /*00f0*/  UISETP.LT.AND UP0, UPT, UR4, 0x8, UPT ;  /* 0x000000080400788c */ /* 0x000fe2000bf01270 */
[----:B------:R-:W-:-:S02]  /*0100*/  SGXT.U32 R32, R32, 0x1 ;  /* 0x000000012020781a */ /* 0x000fc40000000000 */
[C---:B------:R-:W-:Y:S01]  /*0110*/  LOP3.LUT R49, R5.reuse, 0x8, RZ, 0xfc, !PT ;  /* 0x0000000805317812 */ /* 0x040fe200078efcff */
[----:B------:R-:W-:Y:S01]  /*0120*/  USEL UR12, UR4, 0x8, UP0 ;  /* 0x00000008040c7887 */ /* 0x000fe20008000000 */
[----:B------:R-:W-:Y:S01]  /*0130*/  IMAD.U32 R2, RZ, RZ, UR5 ;  /* 0x00000005ff027e24 */ /* 0x000fe2000f8e00ff */
[C---:B------:R-:W-:Y:S01]  /*0140*/  LOP3.LUT R45, R5.reuse, 0x10, RZ, 0xfc, !PT ;  /* 0x00000010052d7812 */ /* 0x040fe200078efcff */
[C---:B------:R-:W-:Y:S01]  /*0150*/  IMAD.SHL.U32 R51, R5.reuse, 0x100, RZ ;  /* 0x0000010005337824 */ /* 0x040fe200078e00ff */
[----:B------:R-:W-:Y:S01]  /*0160*/  ULOP3.LUT UR5, UR5, UR12, URZ, 0x3c, !UPT ;  /* 0x0000000c05057292 */ /* 0x000fe2000f8e3c3f */
[----:B------:R-:W-:Y:S01]  /*0170*/  LOP3.LUT R43, R5, 0x18, RZ, 0xfc, !PT ;  /* 0x00000018052b7812 */ /* 0x000fe200078efcff */
[----:B------:R-:W-:Y:S01]  /*0180*/  IMAD.SHL.U32 R49, R49, 0x100, RZ ;  /* 0x0000010031317824 */ /* 0x000fe200078e00ff */
[----:B------:R-:W-:Y:S01]  /*0190*/  IABS R0, UR12 ;  /* 0x0000000c00007c13 */ /* 0x000fe20008000000 */
[----:B------:R-:W-:Y:S01]  /*01a0*/  IMAD.SHL.U32 R45, R45, 0x100, RZ ;  /* 0x000001002d2d7824 */ /* 0x000fe200078e00ff */
[----:B------:R-:W-:Y:S01]  /*01b0*/  IABS R2, R2 ;  /* 0x0000000200027213 */ /* 0x000fe20000000000 */
[----:B------:R-:W-:Y:S01]  /*01c0*/  IMAD.SHL.U32 R43, R43, 0x100, RZ ;  /* 0x000001002b2b7824 */ /* 0x000fe200078e00ff */
[----:B------:R-:W-:-:S02]  /*01d0*/  R2UR UR8, R0 ;  /* 0x00000000000872ca */ /* 0x000fc400000e0000 */
[----:B------:R-:W-:Y:S02]  /*01e0*/  R2UR UR4, R2 ;  /* 0x00000000020472ca */ /* 0x000fe400000e0000 */
[C---:B------:R-:W-:Y:S02]  /*01f0*/  LOP3.LUT R50, R5.reuse, 0x4, RZ, 0xfc, !PT ;  /* 0x0000000405327812 */ /* 0x040fe400078efcff */
[C---:B------:R-:W-:Y:S02]  /*0200*/  LOP3.LUT R48, R5.reuse, 0xc, RZ, 0xfc, !PT ;  /* 0x0000000c05307812 */ /* 0x040fe400078efcff */
[C---:B------:R-:W-:Y:S01]  /*0210*/  LOP3.LUT R44, R5.reuse, 0x14, RZ, 0xfc, !PT ;  /* 0x00000014052c7812 */ /* 0x040fe200078efcff */
[----:B------:R-:W-:Y:S01]  /*0220*/  IMAD.SHL.U32 R50, R50, 0x100, RZ ;  /* 0x0000010032327824 */ /* 0x000fe200078e00ff */
[----:B------:R-:W-:Y:S01]  /*0230*/  LOP3.LUT R42, R5, 0x1c, RZ, 0xfc, !PT ;  /* 0x0000001c052a7812 */ /* 0x000fe200078efcff */
[----:B------:R-:W-:Y:S01]  /*0240*/  IMAD.SHL.U32 R48, R48, 0x100, RZ ;  /* 0x0000010030307824 */ /* 0x000fe200078e00ff */
[----:B------:R-:W-:Y:S01]  /*0250*/  LOP3.LUT R40, R32, 0x7, R39, 0x78, !PT ;  /* 0x0000000720287812 */ /* 0x000fe200078e7827 */
[----:B------:R-:W2:Y:S01]  /*0260*/  I2F.RP R4, UR8 ;  /* 0x0000000800047d06 */ /* 0x000ea20008209400 */
[----:B------:R-:W-:Y:S01]  /*0270*/  IMAD.SHL.U32 R44, R44, 0x100, RZ ;  /* 0x000001002c2c7824 */ /* 0x000fe200078e00ff */
[----:B------:R-:W-:Y:S01]  /*0280*/  LOP3.LUT R38, R32, 0x2, RZ, 0xfc, !PT ;  /* 0x0000000220267812 */ /* 0x000fe200078efcff */
[----:B------:R-:W-:Y:S01]  /*0290*/  IMAD.SHL.U32 R42, R42, 0x100, RZ ;  /* 0x000001002a2a7824 */ /* 0x000fe200078e00ff */
[----:B------:R-:W-:Y:S01]  /*02a0*/  LOP3.LUT R36, R32, 0x6, RZ, 0xfc, !PT ;  /* 0x0000000620247812 */ /* 0x000fe200078efcff */
[----:B------:R-:W-:Y:S01]  /*02b0*/  IMAD.SHL.U32 R40, R40, 0x10, RZ ;  /* 0x0000001028287824 */ /* 0x000fe200078e00ff */
[----:B------:R-:W-:-:S02]  /*02c0*/  LOP3.LUT R34, R32, 0xa, RZ, 0xfc, !PT ;  /* 0x0000000a20227812 */ /* 0x000fc400078efcff */
[----:B------:R-:W-:Y:S02]  /*02d0*/  LOP3.LUT R38, R38, 0x7, R39, 0x78, !PT ;  /* 0x0000000726267812 */ /* 0x000fe400078e7827 */
[----:B------:R-:W-:Y:S02]  /*02e0*/  LOP3.LUT R36, R36, 0x7, R39, 0x78, !PT ;  /* 0x0000000724247812 */ /* 0x000fe400078e7827 */
[----:B------:R-:W-:Y:S01]  /*02f0*/  LOP3.LUT R34, R34, 0x7, R39, 0x78, !PT ;  /* 0x0000000722227812 */ /* 0x000fe200078e7827 */
[----:B------:R-:W-:Y:S01]  /*0300*/  IMAD.SHL.U32 R38, R38, 0x10, RZ ;  /* 0x0000001026267824 */ /* 0x000fe200078e00ff */
[----:B------:R-:W-:Y:S01]  /*0310*/  LOP3.LUT R69, R39, 0xf, RZ, 0xc0, !PT ;  /* 0x0000000f27457812 */ /* 0x000fe200078ec0ff */
[----:B--2---:R-:W2:Y:S01]  /*0320*/  MUFU.RCP R3, R4 ;  /* 0x0000000400037308 */ /* 0x004ea20000001000 */
[----:B------:R-:W-:Y:S01]  /*0330*/  IMAD.SHL.U32 R36, R36, 0x10, RZ ;  /* 0x0000001024247824 */ /* 0x000fe200078e00ff */
[----:B------:R-:W-:Y:S01]  /*0340*/  SHF.R.U32.HI R47, RZ, 0x2, R39 ;  /* 0x00000002ff2f7819 */ /* 0x000fe20000011627 */
[----:B------:R-:W-:-:S02]  /*0350*/  IMAD.SHL.U32 R34, R34, 0x10, RZ ;  /* 0x0000001022227824 */ /* 0x000fc400078e00ff */
[----:B--2---:R-:W-:Y:S01]  /*0360*/  VIADD R3, R3, 0xffffffe ;  /* 0x0ffffffe03037836 */ /* 0x004fe20000000000 */
[----:B------:R-:W-:-:S03]  /*0370*/  LOP3.LUT R4, R32, 0x4, RZ, 0xfc, !PT ;  /* 0x0000000420047812 */ /* 0x000fc600078efcff */
[----:B------:R-:W2:Y:S01]  /*0380*/  F2I.FTZ.U32.TRUNC.NTZ R0, R3 ;  /* 0x0000000300007305 */ /* 0x000ea2000021f000 */
[----:B------:R-:W-:-:S05]  /*0390*/  LOP3.LUT R4, R4, 0x7, R39, 0x78, !PT ;  /* 0x0000000704047812 */ /* 0x000fca00078e7827 */
[----:B------:R-:W-:Y:S01]  /*03a0*/  IMAD.SHL.U32 R4, R4, 0x10, RZ ;  /* 0x0000001004047824 */ /* 0x000fe200078e00ff */
[----:B--2---:R-:W-:Y:S01]  /*03b0*/  R2UR UR11, R0 ;  /* 0x00000000000b72ca */ /* 0x004fe200000e0000 */
[----:B------:R-:W-:Y:S01]  /*03c0*/  IMAD.SHL.U32 R3, R39, 0x100, RZ ;  /* 0x0000010027037824 */ /* 0x000fe200078e00ff */
[----:B------:R-:W-:-:S04]  /*03d0*/  IABS R0, UR12 ;  /* 0x0000000c00007c13 */ /* 0x000fc80008000000 */
[----:B------:R-:W-:Y:S01]  /*03e0*/  LOP3.LUT R3, R3, 0xf00, RZ, 0xc0, !PT ;  /* 0x00000f0003037812 */ /* 0x000fe200078ec0ff */
[----:B------:R-:W-:-:S03]  /*03f0*/  IMAD.MOV R0, RZ, RZ, -R0 ;  /* 0x000000ffff007224 */ /* 0x000fc600078e0a00 */
[-C--:B------:R-:W-:Y:S02]  /*0400*/  LOP3.LUT R37, R4, R3.reuse, RZ, 0xfc, !PT ;  /* 0x0000000304257212 */ /* 0x080fe400078efcff */
[----:B------:R-:W-:Y:S01]  /*0410*/  R2UR UR7, R0 ;  /* 0x00000000000772ca */ /* 0x000fe200000e0000 */
[----:B------:R-:W-:Y:S01]  /*0420*/  UIADD3 UR6, URZ, -UR11, URZ ;  /* 0x8000000b3f067290 */ /* 0x000fe2000fffe03f */
[----:B------:R-:W-:Y:S02]  /*0430*/  SHF.R.U32.HI R0, RZ, 0x3, R6 ;  /* 0x00000003ff007819 */ /* 0x000fe40000011606 */
[-C--:B------:R-:W-:Y:S01]  /*0440*/  LOP3.LUT R40, R40, R3.reuse, RZ, 0xfc, !PT ;  /* 0x0000000328287212 */ /* 0x080fe200078efcff */
[----:B------:R-:W-:Y:S01]  /*0450*/  UIMAD UR6, UR6, UR8, URZ ;  /* 0x00000008060672a4 */ /* 0x000fe2000f8e023f */
[----:B------:R-:W-:Y:S02]  /*0460*/  SGXT.U32 R0, R0, 0x4 ;  /* 0x000000040000781a */ /* 0x000fe40000000000 */
[----:B------:R-:W-:Y:S01]  /*0470*/  LOP3.LUT R38, R38, R3, RZ, 0xfc, !PT ;  /* 0x0000000326267212 */ /* 0x000fe200078efcff */
[----:B------:R-:W-:Y:S01]  /*0480*/  UIMAD.WIDE.U32 UR10, UR11, UR6, UR10 ;  /* 0x000000060b0a72a5 */ /* 0x000fe2000f8e000a */
[----:B------:R-:W-:Y:S01]  /*0490*/  LOP3.LUT R2, R0, R5, RZ, 0x3c, !PT ;  /* 0x0000000500027212 */ /* 0x000fe200078e3cff */
[----:B------:R-:W-:Y:S01]  /*04a0*/  ULOP3.LUT UR10, URZ, UR12, URZ, 0x33, !UPT ;  /* 0x0000000c3f0a7292 */ /* 0x000fe2000f8e333f */
[----:B------:R-:W-:Y:S01]  /*04b0*/  LOP3.LUT R7, R0, 0x4, R5, 0x1e, !PT ;  /* 0x0000000400077812 */ /* 0x000fe200078e1e05 */
[----:B------:R-:W-:Y:S01]  /*04c0*/  UIMAD.WIDE.U32 UR14, UR11, UR4, URZ ;  /* 0x000000040b0e72a5 */ /* 0x000fe2000f8e003f */
[----:B------:R-:W-:Y:S01]  /*04d0*/  LOP3.LUT R0, R32, 0xc, RZ, 0xfc, !PT ;  /* 0x0000000c20007812 */ /* 0x000fe200078efcff */
[----:B------:R-:W-:Y:S01]  /*04e0*/  IMAD.SHL.U32 R2, R2, 0x10, RZ ;  /* 0x0000001002027824 */ /* 0x000fe200078e00ff */
[----:B------:R-:W-:Y:S01]  /*04f0*/  LOP3.LUT R36, R36, R3, RZ, 0xfc, !PT ;  /* 0x0000000324247212 */ /* 0x000fe200078efcff */
[----:B------:R-:W-:Y:S01]  /*0500*/  UIMAD UR4, UR15, UR7, UR4 ;  /* 0x000000070f0472a4 */ /* 0x000fe2000f8e0204 */
[----:B------:R-:W-:Y:S01]  /*0510*/  IMAD.SHL.U32 R7, R7, 0x10, RZ ;  /* 0x0000001007077824 */ /* 0x000fe200078e00ff */
[----:B------:R-:W-:Y:S01]  /*0520*/  LOP3.LUT R0, R0, 0x7, R39, 0x78, !PT ;  /* 0x0000000700007812 */ /* 0x000fe200078e7827 */
[----:B------:R-:W-:Y:S01]  /*0530*/  UMOV UR14, URZ ;  /* 0x0000003f000e7c82 */ /* 0x000fe20008000000 */
[----:B------:R-:W-:Y:S01]  /*0540*/  UISETP.GT.U32.AND UP0, UPT, UR8, UR4, UPT ;  /* 0x000000040800728c */ /* 0x000fe2000bf04070 */
[----:B------:R-:W-:-:S02]  /*0550*/  LOP3.LUT R49, R49, R2, RZ, 0xfc, !PT ;  /* 0x0000000231317212 */ /* 0x000fc400078efcff */
[-C--:B------:R-:W-:Y:S01]  /*0560*/  LOP3.LUT R45, R45, R2.reuse, RZ, 0xfc, !PT ;  /* 0x000000022d2d7212 */ /* 0x080fe200078efcff */
[----:B------:R-:W-:Y:S01]  /*0570*/  IMAD.SHL.U32 R0, R0, 0x10, RZ ;  /* 0x0000001000007824 */ /* 0x000fe200078e00ff */
[----:B------:R-:W-:Y:S02]  /*0580*/  LOP3.LUT R51, R2, R51, RZ, 0xfc, !PT ;  /* 0x0000003302337212 */ /* 0x000fe400078efcff */
[----:B------:R-:W-:Y:S02]  /*0590*/  LOP3.LUT R43, R43, R2, RZ, 0xfc, !PT ;  /* 0x000000022b2b7212 */ /* 0x000fe400078efcff */
[----:B------:R-:W-:Y:S02]  /*05a0*/  LOP3.LUT R2, R32, 0x8, RZ, 0xfc, !PT ;  /* 0x0000000820027812 */ /* 0x000fe400078efcff */
[----:B------:R-:W-:Y:S01]  /*05b0*/  @!UP0 UIADD3 UR4, UR4, -UR8, URZ ;  /* 0x8000000804048290 */ /* 0x000fe2000fffe03f */
[----:B------:R-:W-:Y:S01]  /*05c0*/  LOP3.LUT R50, R7, R50, RZ, 0xfc, !PT ;  /* 0x0000003207327212 */ /* 0x000fe200078efcff */
[----:B------:R-:W-:Y:S01]  /*05d0*/  @!UP0 UIADD3 UR15, UR15, 0x1, URZ ;  /* 0x000000010f0f8890 */ /* 0x000fe2000fffe03f */
[----:B------:R-:W-:Y:S01]  /*05e0*/  LOP3.LUT R2, R2, 0x7, R39, 0x78, !PT ;  /* 0x0000000702027812 */ /* 0x000fe200078e7827 */
[----:B------:R-:W-:Y:S01]  /*05f0*/  UISETP.GE.U32.AND UP1, UPT, UR4, UR8, UPT ;  /* 0x000000080400728c */ /* 0x000fe2000bf26070 */
[-C--:B------:R-:W-:Y:S01]  /*0600*/  LOP3.LUT R48, R48, R7.reuse, RZ, 0xfc, !PT ;  /* 0x0000000730307212 */ /* 0x080fe200078efcff */
[----:B------:R-:W-:Y:S01]  /*0610*/  UISETP.GE.AND UP0, UPT, UR5, URZ, UPT ;  /* 0x0000003f0500728c */ /* 0x000fe2000bf06270 */
[-C--:B------:R-:W-:Y:S01]  /*0620*/  LOP3.LUT R44, R44, R7.reuse, RZ, 0xfc, !PT ;  /* 0x000000072c2c7212 */ /* 0x080fe200078efcff */
[----:B------:R-:W-:Y:S01]  /*0630*/  IMAD.SHL.U32 R2, R2, 0x10, RZ ;  /* 0x0000001002027824 */ /* 0x000fe200078e00ff */
[----:B------:R-:W-:Y:S01]  /*0640*/  LOP3.LUT R42, R42, R7, RZ, 0xfc, !PT ;  /* 0x000000072a2a7212 */ /* 0x000fe200078efcff */
[----:B------:R-:W-:Y:S01]  /*0650*/  UMOV UR5, 0x400 ;  /* 0x0000040000057882 */ /* 0x000fe20000000000 */
[----:B------:R-:W-:Y:S01]  /*0660*/  LOP3.LUT R32, R32, 0xe, RZ, 0xfc, !PT ;  /* 0x0000000e20207812 */ /* 0x000fe200078efcff */
[----:B------:R-:W2:Y:S01]  /*0670*/  S2UR UR4, SR_CgaCtaId ;  /* 0x00000000000479c3 */ /* 0x000ea20000008800 */
[----:B------:R-:W-:-:S02]  /*0680*/  LOP3.LUT R35, R2, R3, RZ, 0xfc, !PT ;  /* 0x0000000302237212 */ /* 0x000fc400078efcff */
[----:B------:R-:W-:Y:S01]  /*0690*/  @UP1 UIADD3 UR15, UR15, 0x1, URZ ;  /* 0x000000010f0f1890 */ /* 0x000fe2000fffe03f */
[-C--:B------:R-:W-:Y:S01]  /*06a0*/  LOP3.LUT R33, R0, R3.reuse, RZ, 0xfc, !PT ;  /* 0x0000000300217212 */ /* 0x080fe200078efcff */
[----:B------:R-:W-:Y:S01]  /*06b0*/  UISETP.NE.AND UP1, UPT, UR12, URZ, UPT ;  /* 0x0000003f0c00728c */ /* 0x000fe2000bf25270 */
[----:B------:R-:W-:Y:S01]  /*06c0*/  LOP3.LUT R32, R32, 0x7, R39, 0x78, !PT ;  /* 0x0000000720207812 */ /* 0x000fe200078e7827 */
[----:B------:R-:W-:Y:S01]  /*06d0*/  @!UP0 UIADD3 UR15, -UR15, URZ, URZ ;  /* 0x0000003f0f0f8290 */ /* 0x000fe2000fffe13f */
[----:B------:R-:W-:-:S03]  /*06e0*/  LOP3.LUT R34, R34, R3, RZ, 0xfc, !PT ;  /* 0x0000000322227212 */ /* 0x000fc600078efcff */
[----:B------:R-:W-:Y:S01]  /*06f0*/  USEL UR6, UR10, UR15, !UP1 ;  /* 0x0000000f0a067287 */ /* 0x000fe2000c800000 */
[----:B------:R-:W-:Y:S02]  /*0700*/  IMAD.SHL.U32 R32, R32, 0x10, RZ ;  /* 0x0000001020207824 */ /* 0x000fe400078e00ff */
[----:B------:R-:W-:Y:S01]  /*0710*/  UMOV UR15, URZ ;  /* 0x0000003f000f7c82 */ /* 0x000fe20008000000 */
[----:B------:R-:W-:Y:S02]  /*0720*/  USHF.L.U32 UR6, UR6, 0x5, URZ ;  /* 0x0000000506067899 */ /* 0x000fe4000800063f */
[----:B------:R-:W-:-:S04]  /*0730*/  LOP3.LUT R32, R32, R3, RZ, 0xfc, !PT ;  /* 0x0000000320207212 */ /* 0x000fc800078efcff */
[----:B------:R-:W-:Y:S01]  /*0740*/  LOP3.LUT R59, R5, UR6, RZ, 0xfc, !PT ;  /* 0x00000006053b7c12 */ /* 0x000fe2000f8efcff */
[----:B------:R-:W-:Y:S02]  /*0750*/  IMAD.U32 R14, RZ, RZ, UR6 ;  /* 0x00000006ff0e7e24 */ /* 0x000fe4000f8e00ff */
[----:B------:R-:W-:Y:S01]  /*0760*/  IMAD.U32 R2, RZ, RZ, UR6 ;  /* 0x00000006ff027e24 */ /* 0x000fe2000f8e00ff */
[----:B--2---:R-:W-:Y:S01]  /*0770*/  UPRMT UR4, UR4, 0x654, UR5 ;  /* 0x0000065404047896 */ /* 0x004fe20008000005 */
[----:B------:R-:W-:Y:S01]  /*0780*/  IMAD.HI R20, R59, 0x2aaaaaab, RZ ;  /* 0x2aaaaaab3b147827 */ /* 0x000fe200078e02ff */
[----:B------:R-:W-:Y:S01]  /*0790*/  LOP3.LUT R14, R14, 0x8, R5, 0xfe, !PT ;  /* 0x000000080e0e7812 */ /* 0x000fe200078efe05 */
[----:B------:R-:W-:Y:S01]  /*07a0*/  UMOV UR5, URZ ;  /* 0x0000003f00057c82 */ /* 0x000fe20008000000 */
[----:B------:R-:W-:Y:S01]  /*07b0*/  LOP3.LUT R2, R2, 0x18, R5, 0xfe, !PT ;  /* 0x0000001802027812 */ /* 0x000fe200078efe05 */
[----:B------:R-:W-:Y:S01]  /*07c0*/  IMAD.U32 R16, RZ, RZ, UR6 ;  /* 0x00000006ff107e24 */ /* 0x000fe2000f8e00ff */
[----:B------:R-:W-:Y:S01]  /*07d0*/  SHF.R.U32.HI R7, RZ, 0x1f, R20 ;  /* 0x0000001fff077819 */ /* 0x000fe20000011614 */
[----:B------:R-:W-:-:S03]  /*07e0*/  IMAD.HI R21, R14, 0x2aaaaaab, RZ ;  /* 0x2aaaaaab0e157827 */ /* 0x000fc600078e02ff */
[----:B------:R-:W-:Y:S01]  /*07f0*/  LEA.HI R20, R20, R7, RZ, 0x17 ;  /* 0x0000000714147211 */ /* 0x000fe200078fb8ff */
[----:B------:R-:W-:Y:S01]  /*0800*/  IMAD.U32 R0, RZ, RZ, UR6 ;  /* 0x00000006ff007e24 */ /* 0x000fe2000f8e00ff */
[----:B------:R-:W-:Y:S01]  /*0810*/  LOP3.LUT R16, R16, 0x4, R5, 0xfe, !PT ;  /* 0x0000000410107812 */ /* 0x000fe200078efe05 */
[----:B------:R-:W-:Y:S01]  /*0820*/  IMAD.U32 R12, RZ, RZ, UR6 ;  /* 0x00000006ff0c7e24 */ /* 0x000fe2000f8e00ff */
[----:B------:R-:W-:Y:S01]  /*0830*/  SHF.R.U32.HI R8, RZ, 0x1f, R21 ;  /* 0x0000001fff087819 */ /* 0x000fe20000011615 */
[----:B------:R-:W-:Y:S01]  /*0840*/  IMAD R59, R20, -0xc00, R59 ;  /* 0xfffff400143b7824 */ /* 0x000fe200078e023b */
[----:B------:R-:W-:Y:S01]  /*0850*/  LOP3.LUT R0, R0, 0x1c, R5, 0xfe, !PT ;  /* 0x0000001c00007812 */ /* 0x000fe200078efe05 */
[----:B------:R-:W-:Y:S01]  /*0860*/  IMAD.HI R20, R2, 0x2aaaaaab, RZ ;  /* 0x2aaaaaab02147827 */ /* 0x000fe200078e02ff */
[----:B------:R-:W-:Y:S02]  /*0870*/  LEA.HI R21, R21, R8, RZ, 0x17 ;  /* 0x0000000815157211 */ /* 0x000fe400078fb8ff */
[----:B------:R-:W2:Y:S01]  /*0880*/  LDC.64 R8, c[0x0][0x210] ;  /* 0x00008400ff087b82 */ /* 0x000ea20000000a00 */
[----:B------:R-:W-:Y:S01]  /*0890*/  IMAD.HI R18, R16, 0x2aaaaaab, RZ ;  /* 0x2aaaaaab10127827 */ /* 0x000fe200078e02ff */
[----:B------:R-:W-:-:S02]  /*08a0*/  SHF.R.U32.HI R7, RZ, 0x1f, R20 ;  /* 0x0000001fff077819 */ /* 0x000fc40000011614 */
[----:B------:R-:W-:Y:S01]  /*08b0*/  LOP3.LUT R12, R12, 0xc, R5, 0xfe, !PT ;  /* 0x0000000c0c0c7812 */ /* 0x000fe200078efe05 */
[----:B------:R-:W-:Y:S01]  /*08c0*/  IMAD.U32 R10, RZ, RZ, UR6 ;  /* 0x00000006ff0a7e24 */ /* 0x000fe2000f8e00ff */
[----:B------:R-:W-:Y:S01]  /*08d0*/  SHF.R.U32.HI R11, RZ, 0x1f, R18 ;  /* 0x0000001fff0b7819 */ /* 0x000fe20000011612 */
[----:B------:R-:W-:Y:S01]  /*08e0*/  IMAD.U32 R4, RZ, RZ, UR6 ;  /* 0x00000006ff047e24 */ /* 0x000fe2000f8e00ff */
[----:B------:R-:W-:Y:S01]  /*08f0*/  LEA.HI R7, R20, R7, RZ, 0x17 ;  /* 0x0000000714077211 */ /* 0x000fe200078fb8ff */
[----:B------:R-:W-:Y:S01]  /*0900*/  IMAD.HI R26, R12, 0x2aaaaaab, RZ ;  /* 0x2aaaaaab0c1a7827 */ /* 0x000fe200078e02ff */
[----:B------:R-:W-:Y:S02]  /*0910*/  LEA.HI R11, R18, R11, RZ, 0x17 ;  /* 0x0000000b120b7211 */ /* 0x000fe400078fb8ff */
[----:B------:R-:W-:Y:S01]  /*0920*/  LOP3.LUT R10, R10, 0x10, R5, 0xfe, !PT ;  /* 0x000000100a0a7812 */ /* 0x000fe200078efe05 */
[----:B------:R-:W-:Y:S01]  /*0930*/  IMAD.HI R18, R0, 0x2aaaaaab, RZ ;  /* 0x2aaaaaab00127827 */ /* 0x000fe200078e02ff */
[----:B------:R-:W-:-:S02]  /*0940*/  LOP3.LUT R4, R4, 0x14, R5, 0xfe, !PT ;  /* 0x0000001404047812 */ /* 0x000fc400078efe05 */
[----:B------:R-:W-:Y:S01]  /*0950*/  SHF.R.U32.HI R17, RZ, 0x1f, R26 ;  /* 0x0000001fff117819 */ /* 0x000fe2000001161a */
[----:B------:R-:W-:Y:S01]  /*0960*/  IMAD R7, R7, -0xc00, R2 ;  /* 0xfffff40007077824 */ /* 0x000fe200078e0202 */
[----:B------:R-:W-:Y:S01]  /*0970*/  SHF.R.U32.HI R5, RZ, 0x1f, R18 ;  /* 0x0000001fff057819 */ /* 0x000fe20000011612 */
[----:B------:R-:W3:Y:S01]  /*0980*/  LDC.64 R2, c[0x0][0x218] ;  /* 0x00008600ff027b82 */ /* 0x000ee20000000a00 */
[----:B------:R-:W-:Y:S01]  /*0990*/  IMAD.HI R24, R10, 0x2aaaaaab, RZ ;  /* 0x2aaaaaab0a187827 */ /* 0x000fe200078e02ff */
[----:B------:R-:W-:Y:S02]  /*09a0*/  LEA.HI R17, R26, R17, RZ, 0x17 ;  /* 0x000000111a117211 */ /* 0x000fe400078fb8ff */
[----:B------:R-:W-:Y:S01]  /*09b0*/  LEA.HI R5, R18, R5, RZ, 0x17 ;  /* 0x0000000512057211 */ /* 0x000fe200078fb8ff */
[----:B------:R-:W-:Y:S01]  /*09c0*/  IMAD.HI R22, R4, 0x2aaaaaab, RZ ;  /* 0x2aaaaaab04167827 */ /* 0x000fe200078e02ff */
[----:B------:R-:W-:-:S03]  /*09d0*/  SHF.R.U32.HI R15, RZ, 0x1f, R24 ;  /* 0x0000001fff0f7819 */ /* 0x000fc60000011618 */
[----:B------:R-:W-:Y:S01]  /*09e0*/  IMAD R5, R5, -0xc00, R0 ;  /* 0xfffff40005057824 */ /* 0x000fe200078e0200 */
[----:B------:R-:W-:Y:S01]  /*09f0*/  SHF.R.U32.HI R13, RZ, 0x1f, R22 ;  /* 0x0000001fff0d7819 */ /* 0x000fe20000011616 */
[----:B------:R-:W-:Y:S01]  /*0a00*/  IMAD R11, R11, -0xc00, R16 ;  /* 0xfffff4000b0b7824 */ /* 0x000fe200078e0210 */
[----:B------:R-:W-:Y:S01]  /*0a10*/  LOP3.LUT R0, R6, 0x78, RZ, 0xc0, !PT ;  /* 0x0000007806007812 */ /* 0x000fe200078ec0ff */
[----:B------:R-:W-:Y:S01]  /*0a20*/  IMAD R21, R21, -0xc00, R14 ;  /* 0xfffff40015157824 */ /* 0x000fe200078e020e */
[----:B------:R-:W-:Y:S01]  /*0a30*/  LEA.HI R15, R24, R15, RZ, 0x17 ;  /* 0x0000000f180f7211 */ /* 0x000fe200078fb8ff */
[----:B--2---:R-:W-:Y:S01]  /*0a40*/  IMAD.WIDE.U32 R68, R69, 0x10, R8 ;  /* 0x0000001045447825 */ /* 0x004fe200078e0008 */
[----:B------:R-:W-:-:S03]  /*0a50*/  LEA.HI R13, R22, R13, RZ, 0x17 ;  /* 0x0000000d160d7211 */ /* 0x000fc600078fb8ff */
[----:B------:R-:W-:Y:S01]  /*0a60*/  IMAD R17, R17, -0xc00, R12 ;  /* 0xfffff40011117824 */ /* 0x000fe200078e020c */
[----:B------:R-:W-:Y:S01]  /*0a70*/  IADD3 R41, P0, R68, 0x100, RZ ;  /* 0x0000010044297810 */ /* 0x000fe20007f1e0ff */
[----:B------:R-:W-:-:S04]  /*0a80*/  IMAD.WIDE.U32 R8, R0, 0x2, R8 ;  /* 0x0000000200087825 */ /* 0x000fc800078e0008 */
[----:B------:R-:W-:Y:S02]  /*0a90*/  VIADD R51, R51, UR4 ;  /* 0x0000000433337c36 */ /* 0x000fe40008000000 */
[----:B------:R-:W-:Y:S02]  /*0aa0*/  IMAD R15, R15, -0xc00, R10 ;  /* 0xfffff4000f0f7824 */ /* 0x000fe400078e020a */
[----:B------:R-:W-:Y:S01]  /*0ab0*/  IMAD R59, R59, 0xc00, R0 ;  /* 0x00000c003b3b7824 */ /* 0x000fe200078e0200 */
[----:B------:R-:W-:Y:S01]  /*0ac0*/  @!PT LDS RZ, [RZ] ;  /* 0x00000000fffff984 */ /* 0x000fe20000000800 */
[----:B------:R-:W-:Y:S01]  /*0ad0*/  @!PT LDS RZ, [RZ] ;  /* 0x00000000fffff984 */ /* 0x000fe20000000800 */
[----:B------:R-:W-:Y:S01]  /*0ae0*/  @!PT LDS RZ, [RZ] ;  /* 0x00000000fffff984 */ /* 0x000fe20000000800 */
[----:B------:R-:W-:Y:S01]  /*0af0*/  LDGSTS.E.BYPASS.LTC128B.128 [R51], desc[UR16][R8.64] ;  /* 0x0000000008337fae */ /* 0x000fe2000b901d50 */
[----:B------:R-:W-:Y:S02]  /*0b00*/  VIADD R50, R50, UR4 ;  /* 0x0000000432327c36 */ /* 0x000fe40008000000 */
[----:B------:R-:W-:Y:S01]  /*0b10*/  IMAD R13, R13, -0xc00, R4 ;  /* 0xfffff4000d0d7824 */ /* 0x000fe200078e0204 */
[----:B------:R-:W-:Y:S01]  /*0b20*/  SHF.R.U32.HI R4, RZ, 0x3, R39 ;  /* 0x00000003ff047819 */ /* 0x000fe20000011627 */
[----:B------:R-:W-:Y:S01]  /*0b30*/  IMAD R11, R11, 0xc00, R0 ;  /* 0x00000c000b0b7824 */ /* 0x000fe200078e0200 */
[----:B------:R-:W-:Y:S01]  /*0b40*/  LDGSTS.E.BYPASS.LTC128B.128 [R50], desc[UR16][R8.64] ;  /* 0x0000000008327fae */ /* 0x000fe2000b901d50 */
[----:B------:R-:W-:-:S02]  /*0b50*/  VIADD R49, R49, UR4 ;  /* 0x0000000431317c36 */ /* 0x000fc40008000000 */
[--C-:B------:R-:W-:Y:S02]  /*0b60*/  IMAD R21, R21, 0xc00, R0.reuse ;  /* 0x00000c0015157824 */ /* 0x100fe400078e0200 */
[----:B------:R-:W-:Y:S01]  /*0b70*/  VIADD R48, R48, UR4 ;  /* 0x0000000430307c36 */ /* 0x000fe20008000000 */
[----:B------:R-:W-:Y:S01]  /*0b80*/  LDGSTS.E.BYPASS.LTC128B.128 [R49], desc[UR16][R8.64] ;  /* 0x0000000008317fae */ /* 0x000fe2000b901d50 */
[--C-:B------:R-:W-:Y:S02]  /*0b90*/  IMAD R22, R17, 0xc00, R0.reuse ;  /* 0x00000c0011167824 */ /* 0x100fe400078e0200 */
[----:B------:R-:W-:Y:S01]  /*0ba0*/  IMAD R24, R15, 0xc00, R0 ;  /* 0x00000c000f187824 */ /* 0x000fe200078e0200 */
[----:B------:R2:W-:Y:S01]  /*0bb0*/  LDGSTS.E.BYPASS.LTC128B.128 [R48], desc[UR16][R8.64] ;  /* 0x0000000008307fae */ /* 0x0005e2000b901d50 */
[----:B---3--:R-:W-:-:S03]  /*0bc0*/  IMAD.WIDE R58, R59, 0x2, R2 ;  /* 0x000000023b3a7825 */ /* 0x008fc600078e0202 */
[----:B------:R-:W0:Y:S01]  /*0bd0*/  LDGDEPBAR ;  /* 0x00000000000079af */ /* 0x000e220000000000 */
[----:B------:R-:W-:Y:S02]  /*0be0*/  IMAD R26, R13, 0xc00, R0 ;  /* 0x00000c000d1a7824 */ /* 0x000fe400078e0200 */
[----:B------:R-:W-:Y:S01]  /*0bf0*/  IMAD.WIDE R10, R11, 0x2, R2 ;  /* 0x000000020b0a7825 */ /* 0x000fe200078e0202 */
[----:B------:R-:W-:Y:S03]  /*0c00*/  LDGSTS.E.BYPASS.LTC128B.128 [R51+0x1000], desc[UR16][R58.64] ;  /* 0x010000003a337fae */ /* 0x000fe6000b901d50 */
[----:B------:R-:W-:Y:S01]  /*0c10*/  IMAD R54, R7, 0xc00, R0 ;  /* 0x00000c0007367824 */ /* 0x000fe200078e0200 */
[----:B------:R-:W-:Y:S01]  /*0c20*/  LDGSTS.E.BYPASS.LTC128B.128 [R50+0x1000], desc[UR16][R10.64] ;  /* 0x010000000a327fae */ /* 0x000fe2000b901d50 */
[----:B------:R-:W-:-:S04]  /*0c30*/  IMAD.WIDE R20, R21, 0x2, R2 ;  /* 0x0000000215147825 */ /* 0x000fc800078e0202 */
[----:B------:R-:W-:Y:S01]  /*0c40*/  IMAD R56, R5, 0xc00, R0 ;  /* 0x00000c0005387824 */ /* 0x000fe200078e0200 */
[----:B------:R-:W-:Y:S01]  /*0c50*/  LDGSTS.E.BYPASS.LTC128B.128 [R49+0x1000], desc[UR16][R20.64] ;  /* 0x0100000014317fae */ /* 0x000fe2000b901d50 */
[----:B------:R-:W-:Y:S01]  /*0c60*/  IMAD.WIDE R22, R22, 0x2, R2 ;  /* 0x0000000216167825 */ /* 0x000fe200078e0202 */
[----:B------:R-:W-:-:S03]  /*0c70*/  LOP3.LUT R0, R39, 0x17, RZ, 0xc0, !PT ;  /* 0x0000001727007812 */ /* 0x000fc600078ec0ff */
[--C-:B------:R-:W-:Y:S01]  /*0c80*/  IMAD.WIDE R24, R24, 0x2, R2.reuse ;  /* 0x0000000218187825 */ /* 0x100fe200078e0202 */
[----:B------:R-:W-:Y:S01]  /*0c90*/  LDGSTS.E.BYPASS.LTC128B.128 [R48+0x1000], desc[UR16][R22.64] ;  /* 0x0100000016307fae */ /* 0x000fe2000b901d50 */
[----:B------:R-:W-:Y:S02]  /*0ca0*/  LOP3.LUT R5, R0, 0x8, R47, 0xf8, !PT ;  /* 0x0000000800057812 */ /* 0x000fe400078ef82f */
[----:B------:R-:W-:Y:S01]  /*0cb0*/  VIADD R45, R45, UR4 ;  /* 0x000000042d2d7c36 */ /* 0x000fe20008000000 */
[----:B------:R-:W-:Y:S01]  /*0cc0*/  SGXT.U32 R0, R4, 0x1 ;  /* 0x000000010400781a */ /* 0x000fe20000000000 */
[----:B------:R-:W-:-:S03]  /*0cd0*/  IMAD.WIDE R26, R26, 0x2, R2 ;  /* 0x000000021a1a7825 */ /* 0x000fc600078e0202 */
[----:B------:R-:W-:Y:S01]  /*0ce0*/  LDGSTS.E.BYPASS.LTC128B.128 [R45+0x1000], desc[UR16][R24.64] ;  /* 0x01000000182d7fae */ /* 0x000fe2000b901d50 */
[----:B------:R-:W-:Y:S01]  /*0cf0*/  VIADD R44, R44, UR4 ;  /* 0x000000042c2c7c36 */ /* 0x000fe20008000000 */
[----:B------:R-:W-:Y:S01]  /*0d00*/  LOP3.LUT R46, R0, 0x7, R39, 0x78, !PT ;  /* 0x00000007002e7812 */ /* 0x000fe200078e7827 */
[--C-:B------:R-:W-:Y:S01]  /*0d10*/  IMAD.WIDE R54, R54, 0x2, R2.reuse ;  /* 0x0000000236367825 */ /* 0x100fe200078e0202 */
[C---:B--2---:R-:W-:Y:S02]  /*0d20*/  LOP3.LUT R8, R0.reuse, 0x2, RZ, 0xfc, !PT ;  /* 0x0000000200087812 */ /* 0x044fe400078efcff */
[----:B------:R-:W-:Y:S01]  /*0d30*/  LDGSTS.E.BYPASS.LTC128B.128 [R44+0x1000], desc[UR16][R26.64] ;  /* 0x010000001a2c7fae */ /* 0x000fe2000b901d50 */
[----:B------:R-:W-:Y:S01]  /*0d40*/  VIADD R43, R43, UR4 ;  /* 0x000000042b2b7c36 */ /* 0x000fe20008000000 */
[----:B------:R-:W-:Y:S01]  /*0d50*/  LOP3.LUT R30, R0, 0x4, RZ, 0xfc, !PT ;  /* 0x00000004001e7812 */ /* 0x000fe200078efcff */
[----:B------:R-:W-:Y:S01]  /*0d60*/  IMAD.WIDE R56, R56, 0x2, R2 ;  /* 0x0000000238387825 */ /* 0x000fe200078e0202 */
[----:B------:R-:W-:-:S02]  /*0d70*/  LOP3.LUT R6, R0, 0x6, RZ, 0xfc, !PT ;  /* 0x0000000600067812 */ /* 0x000fc400078efcff */
[----:B------:R2:W-:Y:S01]  /*0d80*/  LDGSTS.E.BYPASS.LTC128B.128 [R43+0x1000], desc[UR16][R54.64] ;  /* 0x01000000362b7fae */ /* 0x0005e2000b901d50 */
[----:B------:R-:W-:Y:S01]  /*0d90*/  VIADD R42, R42, UR4 ;  /* 0x000000042a2a7c36 */ /* 0x000fe20008000000 */
[C---:B------:R-:W-:Y:S01]  /*0da0*/  LOP3.LUT R28, R0.reuse, 0x8, RZ, 0xfc, !PT ;  /* 0x00000008001c7812 */ /* 0x040fe200078efcff */
[----:B------:R-:W-:Y:S01]  /*0db0*/  IMAD.SHL.U32 R5, R5, 0x100, RZ ;  /* 0x0000010005057824 */ /* 0x000fe200078e00ff */
[----:B------:R-:W-:Y:S01]  /*0dc0*/  LOP3.LUT R4, R0, 0xa, RZ, 0xfc, !PT ;  /* 0x0000000a00047812 */ /* 0x000fe200078efcff */
[----:B------:R-:W-:Y:S01]  /*0dd0*/  IMAD.SHL.U32 R46, R46, 0x10, RZ ;  /* 0x000000102e2e7824 */ /* 0x000fe200078e00ff */
[----:B------:R3:W-:Y:S01]  /*0de0*/  LDGSTS.E.BYPASS.LTC128B.128 [R42+0x1000], desc[UR16][R56.64] ;  /* 0x01000000382a7fae */ /* 0x0007e2000b901d50 */
[C---:B------:R-:W-:Y:S01]  /*0df0*/  LOP3.LUT R2, R0.reuse, 0xc, RZ, 0xfc, !PT ;  /* 0x0000000c00027812 */ /* 0x040fe200078efcff */
[----:B------:R-:W-:Y:S01]  /*0e00*/  IMAD.X R68, RZ, RZ, R69, P0 ;  /* 0x000000ffff447224 */ /* 0x000fe200000e0645 */
[----:B------:R-:W-:Y:S01]  /*0e10*/  LOP3.LUT R0, R0, 0xe, RZ, 0xfc, !PT ;  /* 0x0000000e00007812 */ /* 0x000fe200078efcff */
[----:B------:R-:W0:Y:S01]  /*0e20*/  LDGDEPBAR ;  /* 0x00000000000079af */ /* 0x000e220000000000 */
[----:B------:R-:W-:-:S02]  /*0e30*/  LOP3.LUT R46, R5, R46, RZ, 0xfc, !PT ;  /* 0x0000002e052e7212 */ /* 0x000fc400078efcff */
[----:B------:R-:W-:Y:S02]  /*0e40*/  IADD3 R53, P0, R58, 0x100, RZ ;  /* 0x000001003a357810 */ /* 0x000fe40007f1e0ff */
[----:B------:R-:W-:Y:S02]  /*0e50*/  IADD3 R65, P2, R54, 0x100, RZ ;  /* 0x0000010036417810 */ /* 0x000fe40007f5e0ff */
[----:B------:R-:W-:Y:S01]  /*0e60*/  LOP3.LUT R8, R8, 0x7, R39, 0x78, !PT ;  /* 0x0000000708087812 */ /* 0x000fe200078e7827 */
[----:B------:R-:W-:Y:S01]  /*0e70*/  IMAD.X R52, RZ, RZ, R59, P0 ;  /* 0x000000ffff347224 */ /* 0x000fe200000e063b */
[----:B------:R-:W-:Y:S01]  /*0e80*/  LOP3.LUT R30, R30, 0x7, R39, 0x78, !PT ;  /* 0x000000071e1e7812 */ /* 0x000fe200078e7827 */
[----:B------:R-:W-:Y:S01]  /*0e90*/  IMAD.X R64, RZ, RZ, R55, P2 ;  /* 0x000000ffff407224 */ /* 0x000fe200010e0637 */
[----:B------:R-:W-:Y:S01]  /*0ea0*/  LOP3.LUT R6, R6, 0x7, R39, 0x78, !PT ;  /* 0x0000000706067812 */ /* 0x000fe200078e7827 */
[----:B------:R-:W-:Y:S01]  /*0eb0*/  IMAD.SHL.U32 R8, R8, 0x10, RZ ;  /* 0x0000001008087824 */ /* 0x000fe200078e00ff */
        /* <DEDUP_REMOVED lines=8> */
[----:B------:R-:W-:Y:S01]  /*0f40*/  IADD3 R67, P3, R56, 0x100, RZ ;  /* 0x0000010038437810 */ /* 0x000fe20007f7e0ff */
[----:B------:R-:W-:Y:S01]  /*0f50*/  IMAD.SHL.U32 R2, R2, 0x10, RZ ;  /* 0x0000001002027824 */ /* 0x000fe200078e00ff */
[----:B------:R-:W-:Y:S01]  /*0f60*/  IADD3 R63, P1, R26, 0x100, RZ ;  /* 0x000001001a3f7810 */ /* 0x000fe20007f3e0ff */
[----:B------:R-:W-:-:S04]  /*0f70*/  DEPBAR.LE SB0, 0x0 ;  /* 0x000080000000791a */ /* 0x000fc80000000000 */
[----:B------:R-:W-:Y:S01]  /*0f80*/  BAR.SYNC.DEFER_BLOCKING 0x0 ;  /* 0x0000000000007b1d */ /* 0x000fe20000010000 */
[----:B------:R-:W-:Y:S01]  /*0f90*/  IMAD.SHL.U32 R0, R0, 0x10, RZ ;  /* 0x0000001000007824 */ /* 0x000fe200078e00ff */
[----:B--2---:R-:W-:Y:S01]  /*0fa0*/  IADD3 R55, P0, R10, 0x100, RZ ;  /* 0x000001000a377810 */ /* 0x004fe20007f1e0ff */
[----:B------:R-:W-:Y:S01]  /*0fb0*/  IMAD.X R66, RZ, RZ, R57, P3 ;  /* 0x000000ffff427224 */ /* 0x000fe200018e0639 */
[----:B------:R-:W-:Y:S01]  /*0fc0*/  IADD3 R61, P3, R24, 0x100, RZ ;  /* 0x00000100183d7810 */ /* 0x000fe20007f7e0ff */
[----:B------:R-:W-:Y:S01]  /*0fd0*/  IMAD.X R62, RZ, RZ, R27, P1 ;  /* 0x000000ffff3e7224 */ /* 0x000fe200008e061b */
[----:B------:R-:W-:Y:S01]  /*0fe0*/  IADD3 R59, P2, R22, 0x100, RZ ;  /* 0x00000100163b7810 */ /* 0x000fe20007f5e0ff */
[----:B------:R-:W-:Y:S01]  /*0ff0*/  IMAD.X R54, RZ, RZ, R11, P0 ;  /* 0x000000ffff367224 */ /* 0x000fe200000e060b */
[----:B-1-3--:R-:W-:Y:S01]  /*1000*/  IADD3 R57, P1, R20, 0x100, RZ ;  /* 0x0000010014397810 */ /* 0x00afe20007f3e0ff */
[----:B------:R-:W-:Y:S01]  /*1010*/  IMAD.X R60, RZ, RZ, R25, P3 ;  /* 0x000000ffff3c7224 */ /* 0x000fe200018e0619 */
[-C--:B------:R-:W-:Y:S01]  /*1020*/  LOP3.LUT R31, R8, R5.reuse, RZ, 0xfc, !PT ;  /* 0x00000005081f7212 */ /* 0x080fe200078efcff */
[----:B------:R-:W-:Y:S01]  /*1030*/  IMAD.X R58, RZ, RZ, R23, P2 ;  /* 0x000000ffff3a7224 */ /* 0x000fe200010e0617 */
[-C--:B------:R-:W-:Y:S01]  /*1040*/  LOP3.LUT R30, R30, R5.reuse, RZ, 0xfc, !PT ;  /* 0x000000051e1e7212 */ /* 0x080fe200078efcff */
[----:B------:R-:W-:Y:S01]  /*1050*/  IMAD.X R56, RZ, RZ, R21, P1 ;  /* 0x000000ffff387224 */ /* 0x000fe200008e0615 */
[----:B------:R-:W-:-:S02]  /*1060*/  LOP3.LUT R29, R6, R5, RZ, 0xfc, !PT ;  /* 0x00000005061d7212 */ /* 0x000fc400078efcff */
[----:B------:R-:W-:Y:S02]  /*1070*/  CS2R R6, SRZ ;  /* 0x0000000000067805 */ /* 0x000fe4000001ff00 */
[-C--:B------:R-:W-:Y:S02]  /*1080*/  LOP3.LUT R28, R28, R5.reuse, RZ, 0xfc, !PT ;  /* 0x000000051c1c7212 */ /* 0x080fe400078efcff */
[----:B------:R-:W-:Y:S02]  /*1090*/  CS2R R8, SRZ ;  /* 0x0000000000087805 */ /* 0x000fe4000001ff00 */
[-C--:B------:R-:W-:Y:S02]  /*10a0*/  LOP3.LUT R3, R4, R5.reuse, RZ, 0xfc, !PT ;  /* 0x0000000504037212 */ /* 0x080fe400078efcff */
[----:B------:R-:W-:Y:S02]  /*10b0*/  CS2R R10, SRZ ;  /* 0x00000000000a7805 */ /* 0x000fe4000001ff00 */
[----:B------:R-:W-:-:S02]  /*10c0*/  LOP3.LUT R2, R2, R5, RZ, 0xfc, !PT ;  /* 0x0000000502027212 */ /* 0x000fc400078efcff */
[----:B------:R-:W-:Y:S02]  /*10d0*/  LOP3.LUT R0, R0, R5, RZ, 0xfc, !PT ;  /* 0x0000000500007212 */ /* 0x000fe400078efcff */
[----:B------:R-:W-:Y:S01]  /*10e0*/  CS2R R4, SRZ ;  /* 0x0000000000047805 */ /* 0x000fe2000001ff00 */
[----:B------:R1:W2:Y:S04]  /*10f0*/  LDSM.16.M88.4 R12, [R40+UR4] ;  /* 0x00000004280c783b */ /* 0x0002a80008000200 */
[----:B------:R1:W3:Y:S01]  /*1100*/  LDSM.16.M88.4 R16, [R46+UR4+0x1000] ;  /* 0x001000042e10783b */ /* 0x0002e20008000200 */
[----:B------:R-:W-:-:S04]  /*1110*/  DEPBAR.LE SB1, 0x0 ;  /* 0x000090000000791a */ /* 0x000fc80000000000 */
.L_x_0:
[----:B------:R-:W-:-:S01]  /*1120*/  LDSM.16.M88.4 R20, [R38+UR4] ;  /* 0x000000042614783b */ /* 0x000fc20008000200 */
[----:B--23--:R-:W-:Y:S01]  /*1130*/  HMMA.16816.F32.BF16 R4, R12, R16, R4 ;  /* 0x000000100c04723c */ /* 0x00cfe20000041804 */
[----:B------:R-:W-:Y:S02]  /*1140*/  UISETP.GE.U32.AND UP0, UPT, UR15, 0xb80, UPT ;  /* 0x00000b800f00788c */ /* 0x000fe4000bf06070 */
[----:B----4-:R-:W2:Y:S01]  /*1150*/  LDSM.16.M88.4 R24, [R31+UR4+0x1000] ;  /* 0x001000041f18783b */ /* 0x010ea20008000200 */
[----:B------:R-:W-:Y:S02]  /*1160*/  UIADD3 UR15, UR15, 0x80, URZ ;  /* 0x000000800f0f7890 */ /* 0x000fe4000fffe03f */
[----:B------:R-:W-:Y:S01]  /*1170*/  HMMA.16816.F32.BF16 R8, R12, R18, R8 ;  /* 0x000000120c08723c */ /* 0x000fe20000041808 */
[----:B------:R-:W-:Y:S01]  /*1180*/  LDSM.16.M88.4 R12, [R37+UR4] ;  /* 0x00000004250c783b */ /* 0x000fe20008000200 */
[----:B------:R-:W-:Y:S03]  /*1190*/  PLOP3.LUT P0, PT, PT, PT, UP0, 0x80, 0x0 ;  /* 0x000000000000781c */ /* 0x000fe60003f0f008 */
[----:B------:R-:W3:Y:S11]  /*11a0*/  LDSM.16.M88.4 R16, [R30+UR4+0x1000] ;  /* 0x001000041e10783b */ /* 0x000ef60008000200 */
[----:B------:R-:W-:-:S02]  /*11b0*/  @!UPT UIADD3 URZ, URZ, URZ, URZ ;  /* 0x0000003f3f3ff290 */ /* 0x000fc4000fffe03f */
[----:B--2---:R-:W-:Y:S06]  /*11c0*/  HMMA.16816.F32.BF16 R4, R20, R24, R4 ;  /* 0x000000181404723c */ /* 0x004fec0000041804 */
[----:B------:R-:W-:Y:S01]  /*11d0*/  HMMA.16816.F32.BF16 R8, R20, R26, R8 ;  /* 0x0000001a1408723c */ /* 0x000fe20000041808 */
[----:B------:R-:W-:Y:S04]  /*11e0*/  LDSM.16.M88.4 R20, [R36+UR4] ;  /* 0x000000042414783b */ /* 0x000fe80008000200 */
[----:B------:R-:W2:Y:S11]  /*11f0*/  LDSM.16.M88.4 R24, [R29+UR4+0x1000] ;  /* 0x001000041d18783b */ /* 0x000eb60008000200 */
[----:B------:R-:W-:-:S02]  /*1200*/  @!UPT UIADD3 URZ, URZ, URZ, URZ ;  /* 0x0000003f3f3ff290 */ /* 0x000fc4000fffe03f */
[----:B---3--:R-:W-:Y:S06]  /*1210*/  HMMA.16816.F32.BF16 R4, R12, R16, R4 ;  /* 0x000000100c04723c */ /* 0x008fec0000041804 */
[----:B------:R-:W-:Y:S01]  /*1220*/  HMMA.16816.F32.BF16 R8, R12, R18, R8 ;  /* 0x000000120c08723c */ /* 0x000fe20000041808 */
[----:B------:R-:W-:Y:S04]  /*1230*/  LDSM.16.M88.4 R12, [R35+UR4] ;  /* 0x00000004230c783b */ /* 0x000fe80008000200 */
        /* <DEDUP_REMOVED lines=15> */
[----:B------:R-:W2:Y:S01]  /*1330*/  LDSM.16.M88.4 R24, [R0+UR4+0x1000] ;  /* 0x001000040018783b */ /* 0x000ea20008000200 */
[----:B------:R-:W-:Y:S11]  /*1340*/  BAR.SYNC.DEFER_BLOCKING 0x0 ;  /* 0x0000000000007b1d */ /* 0x000ff60000010000 */
[----:B------:R-:W-:-:S01]  /*1350*/  @!UPT UIADD3 URZ, URZ, URZ, URZ ;  /* 0x0000003f3f3ff290 */ /* 0x000fc2000fffe03f */
[----:B---3--:R-:W-:Y:S06]  /*1360*/  HMMA.16816.F32.BF16 R4, R12, R16, R4 ;  /* 0x000000100c04723c */ /* 0x008fec0000041804 */
[----:B------:R-:W-:Y:S11]  /*1370*/  HMMA.16816.F32.BF16 R8, R12, R18, R8 ;  /* 0x000000120c08723c */ /* 0x000ff60000041808 */
[----:B------:R-:W-:Y:S07]  /*1380*/  @!UPT UIADD3 URZ, URZ, URZ, URZ ;  /* 0x0000003f3f3ff290 */ /* 0x000fee000fffe03f */
[----:B--2---:R-:W-:Y:S05]  /*1390*/  HMMA.16816.F32.BF16 R4, R20, R24, R4 ;  /* 0x000000181404723c */ /* 0x004fea0000041804 */
[----:B------:R-:W-:-:S01]  /*13a0*/  IADD3 R14, P2, R41, UR14, RZ ;  /* 0x0000000e290e7c10 */ /* 0x000fc2000ff5e0ff */
[----:B------:R-:W-:Y:S05]  /*13b0*/  HMMA.16816.F32.BF16 R8, R20, R26, R8 ;  /* 0x0000001a1408723c */ /* 0x000fea0000041808 */
[----:B------:R-:W-:Y:S02]  /*13c0*/  IADD3.X R15, R68, UR5, RZ, P2, !PT ;  /* 0x00000005440f7c10 */ /* 0x000fe400097fe4ff */
[----:B------:R-:W-:Y:S03]  /*13d0*/  IADD3 R18, P1, R53, UR14, RZ ;  /* 0x0000000e35127c10 */ /* 0x000fe6000ff3e0ff */
[----:B------:R-:W-:Y:S01]  /*13e0*/  @!PT LDS RZ, [RZ] ;  /* 0x00000000fffff984 */ /* 0x000fe20000000800 */
[----:B------:R-:W-:Y:S01]  /*13f0*/  @!PT LDS RZ, [RZ] ;  /* 0x00000000fffff984 */ /* 0x000fe20000000800 */
[----:B------:R-:W-:Y:S01]  /*1400*/  @!PT LDS RZ, [RZ] ;  /* 0x00000000fffff984 */ /* 0x000fe20000000800 */
[----:B------:R-:W-:Y:S01]  /*1410*/  LDGSTS.E.BYPASS.LTC128B.128 [R51], desc[UR16][R14.64], !P0 ;  /* 0x000000000e337fae */ /* 0x000fe2000c101d50 */
[----:B------:R-:W-:Y:S02]  /*1420*/  IADD3.X R19, R52, UR5, RZ, P1, !PT ;  /* 0x0000000534137c10 */ /* 0x000fe40008ffe4ff */
[----:B------:R-:W-:Y:S01]  /*1430*/  IADD3 R16, P2, R55, UR14, RZ ;  /* 0x0000000e37107c10 */ /* 0x000fe2000ff5e0ff */
[----:B------:R-:W-:Y:S03]  /*1440*/  LDGSTS.E.BYPASS.LTC128B.128 [R50], desc[UR16][R14.64], !P0 ;  /* 0x000000000e327fae */ /* 0x000fe6000c101d50 */
[----:B------:R-:W-:Y:S01]  /*1450*/  IADD3.X R17, R54, UR5, RZ, P2, !PT ;  /* 0x0000000536117c10 */ /* 0x000fe200097fe4ff */
[----:B------:R-:W-:Y:S04]  /*1460*/  LDGSTS.E.BYPASS.LTC128B.128 [R49], desc[UR16][R14.64], !P0 ;  /* 0x000000000e317fae */ /* 0x000fe8000c101d50 */
[----:B------:R2:W-:Y:S04]  /*1470*/  LDGSTS.E.BYPASS.LTC128B.128 [R48], desc[UR16][R14.64], !P0 ;  /* 0x000000000e307fae */ /* 0x0005e8000c101d50 */
[----:B------:R-:W0:Y:S04]  /*1480*/  LDGDEPBAR ;  /* 0x00000000000079af */ /* 0x000e280000000000 */
[----:B------:R3:W-:Y:S04]  /*1490*/  LDGSTS.E.BYPASS.LTC128B.128 [R51+0x1000], desc[UR16][R18.64], !P0 ;  /* 0x0100000012337fae */ /* 0x0007e8000c101d50 */
[----:B------:R4:W-:Y:S01]  /*14a0*/  LDGSTS.E.BYPASS.LTC128B.128 [R50+0x1000], desc[UR16][R16.64], !P0 ;  /* 0x0100000010327fae */ /* 0x0009e2000c101d50 */
[----:B--2---:R-:W-:Y:S04]  /*14b0*/  IADD3 R14, P1, R57, UR14, RZ ;  /* 0x0000000e390e7c10 */ /* 0x004fe8000ff3e0ff */
[----:B------:R-:W-:Y:S02]  /*14c0*/  IADD3.X R15, R56, UR5, RZ, P1, !PT ;  /* 0x00000005380f7c10 */ /* 0x000fe40008ffe4ff */
[----:B------:R-:W-:Y:S02]  /*14d0*/  IADD3 R24, P1, R61, UR14, RZ ;  /* 0x0000000e3d187c10 */ /* 0x000fe4000ff3e0ff */
[----:B---3--:R-:W-:Y:S01]  /*14e0*/  IADD3 R18, P2, R59, UR14, RZ ;  /* 0x0000000e3b127c10 */ /* 0x008fe2000ff5e0ff */
[----:B------:R2:W-:Y:S01]  /*14f0*/  LDGSTS.E.BYPASS.LTC128B.128 [R49+0x1000], desc[UR16][R14.64], !P0 ;  /* 0x010000000e317fae */ /* 0x0005e2000c101d50 */
[----:B------:R-:W-:Y:S02]  /*1500*/  IADD3.X R25, R60, UR5, RZ, P1, !PT ;  /* 0x000000053c197c10 */ /* 0x000fe40008ffe4ff */
[----:B------:R-:W-:Y:S02]  /*1510*/  IADD3.X R19, R58, UR5, RZ, P2, !PT ;  /* 0x000000053a137c10 */ /* 0x000fe400097fe4ff */
[----:B----4-:R-:W-:Y:S03]  /*1520*/  IADD3 R16, P3, R63, UR14, RZ ;  /* 0x0000000e3f107c10 */ /* 0x010fe6000ff7e0ff */
[----:B------:R3:W-:Y:S01]  /*1530*/  LDGSTS.E.BYPASS.LTC128B.128 [R48+0x1000], desc[UR16][R18.64], !P0 ;  /* 0x0100000012307fae */ /* 0x0007e2000c101d50 */
[----:B------:R-:W-:Y:S03]  /*1540*/  IADD3.X R17, R62, UR5, RZ, P3, !PT ;  /* 0x000000053e117c10 */ /* 0x000fe60009ffe4ff */
[----:B------:R-:W-:Y:S04]  /*1550*/  LDGSTS.E.BYPASS.LTC128B.128 [R45+0x1000], desc[UR16][R24.64], !P0 ;  /* 0x01000000182d7fae */ /* 0x000fe8000c101d50 */
[----:B-1----:R-:W-:Y:S01]  /*1560*/  LDGSTS.E.BYPASS.LTC128B.128 [R44+0x1000], desc[UR16][R16.64], !P0 ;  /* 0x01000000102c7fae */ /* 0x002fe2000c101d50 */
[----:B--2---:R-:W-:Y:S04]  /*1570*/  IADD3 R14, P2, R65, UR14, RZ ;  /* 0x0000000e410e7c10 */ /* 0x004fe8000ff5e0ff */
[----:B------:R-:W-:Y:S02]  /*1580*/  IADD3.X R15, R64, UR5, RZ, P2, !PT ;  /* 0x00000005400f7c10 */ /* 0x000fe400097fe4ff */
[----:B---3--:R-:W-:Y:S03]  /*1590*/  IADD3 R18, P1, R67, UR14, RZ ;  /* 0x0000000e43127c10 */ /* 0x008fe6000ff3e0ff */
[----:B------:R1:W-:Y:S01]  /*15a0*/  LDGSTS.E.BYPASS.LTC128B.128 [R43+0x1000], desc[UR16][R14.64], !P0 ;  /* 0x010000000e2b7fae */ /* 0x0003e2000c101d50 */
[----:B------:R-:W-:Y:S01]  /*15b0*/  UIADD3 UR14, UP0, UR14, 0x100, URZ ;  /* 0x000001000e0e7890 */ /* 0x000fe2000ff1e03f */
[----:B------:R-:W-:Y:S03]  /*15c0*/  IADD3.X R19, R66, UR5, RZ, P1, !PT ;  /* 0x0000000542137c10 */ /* 0x000fe60008ffe4ff */
[----:B------:R-:W-:Y:S02]  /*15d0*/  UIADD3.X UR5, URZ, UR5, URZ, UP0, !UPT ;  /* 0x000000053f057290 */ /* 0x000fe400087fe43f */
[----:B------:R3:W-:Y:S04]  /*15e0*/  LDGSTS.E.BYPASS.LTC128B.128 [R42+0x1000], desc[UR16][R18.64], !P0 ;  /* 0x01000000122a7fae */ /* 0x0007e8000c101d50 */
[----:B------:R-:W0:Y:S01]  /*15f0*/  LDGDEPBAR ;  /* 0x00000000000079af */ /* 0x000e220000000000 */
[----:B------:R-:W-:Y:S04]  /*1600*/  DEPBAR.LE SB0, 0x0 ;  /* 0x000080000000791a */ /* 0x000fe80000000000 */
[----:B------:R-:W-:Y:S06]  /*1610*/  BAR.SYNC.DEFER_BLOCKING 0x0 ;  /* 0x0000000000007b1d */ /* 0x000fec0000010000 */
[----:B-1----:R4:W2:Y:S04]  /*1620*/  LDSM.16.M88.4 R12, [R40+UR4] ;  /* 0x00000004280c783b */ /* 0x0028a80008000200 */
[----:B---3--:R4:W2:Y:S01]  /*1630*/  LDSM.16.M88.4 R16, [R46+UR4+0x1000] ;  /* 0x001000042e10783b */ /* 0x0088a20008000200 */
[----:B------:R-:W-:Y:S08]  /*1640*/  @!P0 BRA `(.L_x_0) ;  /* 0xfffffff800b48947 */ /* 0x000ff0000383ffff */
[----:B------:R-:W-:Y:S01]  /*1650*/  IABS R0, UR9 ;  /* 0x0000000900007c13 */ /* 0x000fe20008000000 */
[----:B------:R-:W-:Y:S01]  /*1660*/  UISETP.GE.AND UP1, UPT, UR9, URZ, UPT ;  /* 0x0000003f0900728c */ /* 0x000fe2000bf26270 */
[----:B------:R-:W-:-:S04]  /*1670*/  DEPBAR.LE SB0, 0x0 ;  /* 0x000080000000791a */ /* 0x000fc80000000000 */
[----:B------:R-:W-:Y:S01]  /*1680*/  R2UR UR5, R0 ;  /* 0x00000000000572ca */ /* 0x000fe200000e0000 */
[----:B--2---:R-:W1:Y:S01]  /*1690*/  LDC.64 R14, c[0x0][0x220] ;  /* 0x00008800ff0e7b82 */ /* 0x004e620000000a00 */
[C---:B------:R-:W-:Y:S02]  /*16a0*/  LOP3.LUT R2, R39.reuse, 0x1f, RZ, 0xc0, !PT ;  /* 0x0000001f27027812 */ /* 0x040fe400078ec0ff */
[C---:B------:R-:W-:Y:S01]  /*16b0*/  LOP3.LUT R3, R39.reuse, 0x3, RZ, 0xc0, !PT ;  /* 0x0000000327037812 */ /* 0x040fe200078ec0ff */
[----:B------:R-:W-:Y:S01]  /*16c0*/  IMAD.SHL.U32 R39, R39, 0x8, RZ ;  /* 0x0000000827277824 */ /* 0x000fe200078e00ff */
[----:B------:R-:W-:Y:S02]  /*16d0*/  LOP3.LUT R0, R47, 0x8, RZ, 0xc0, !PT ;  /* 0x000000082f007812 */ /* 0x000fe400078ec0ff */
[----:B------:R-:W-:Y:S02]  /*16e0*/  SHF.R.U32.HI R2, RZ, 0x2, R2 ;  /* 0x00000002ff027819 */ /* 0x000fe40000011602 */
[----:B------:R-:W-:Y:S01]  /*16f0*/  F2FP.BF16.F32.PACK_AB R4, R5, R4 ;  /* 0x000000040504723e */ /* 0x000fe200000010ff */
[----:B------:R-:W-:Y:S01]  /*1700*/  IMAD R13, R3, 0x2, R0 ;  /* 0x00000002030d7824 */ /* 0x000fe200078e0200 */
[----:B------:R-:W-:Y:S01]  /*1710*/  F2FP.BF16.F32.PACK_AB R6, R7, R6 ;  /* 0x000000060706723e */ /* 0x000fe200000010ff */
[----:B------:R-:W-:Y:S01]  /*1720*/  UIMAD.WIDE.U32 UR14, UR11, UR5, URZ ;  /* 0x000000050b0e72a5 */ /* 0x000fe2000f8e003f */
[----:B------:R-:W-:Y:S01]  /*1730*/  F2FP.BF16.F32.PACK_AB R8, R9, R8 ;  /* 0x000000080908723e */ /* 0x000fe200000010ff */
[----:B------:R-:W-:Y:S01]  /*1740*/  IMAD R13, R2, 0x28, R13 ;  /* 0x00000028020d7824 */ /* 0x000fe200078e020d */
[----:B------:R-:W-:-:S02]  /*1750*/  F2FP.BF16.F32.PACK_AB R10, R11, R10 ;  /* 0x0000000a0b0a723e */ /* 0x000fc400000010ff */
[----:B------:R-:W-:Y:S02]  /*1760*/  LOP3.LUT R2, R2, 0x8, R47, 0xf8, !PT ;  /* 0x0000000802027812 */ /* 0x000fe400078ef82f */
[----:B------:R-:W-:Y:S01]  /*1770*/  UMOV UR11, UR15 ;  /* 0x0000000f000b7c82 */ /* 0x000fe20008000000 */
[----:B------:R-:W-:Y:S01]  /*1780*/  LEA R13, R13, UR4, 0x1 ;  /* 0x000000040d0d7c11 */ /* 0x000fe2000f8e08ff */
[----:B------:R-:W-:Y:S01]  /*1790*/  UIMAD UR5, UR11, UR7, UR5 ;  /* 0x000000070b0572a4 */ /* 0x000fe2000f8e0205 */
[----:B------:R-:W-:Y:S01]  /*17a0*/  BAR.SYNC.DEFER_BLOCKING 0x0 ;  /* 0x0000000000007b1d */ /* 0x000fe20000010000 */
[----:B------:R-:W-:Y:S02]  /*17b0*/  LOP3.LUT R47, R47, 0xf, RZ, 0xc0, !PT ;  /* 0x0000000f2f2f7812 */ /* 0x000fe400078ec0ff */
[----:B------:R-:W-:-:S11]  /*17c0*/  UISETP.GT.U32.AND UP0, UPT, UR8, UR5, UPT ;  /* 0x000000050800728c */ /* 0x000fd6000bf04070 */
[----:B------:R-:W-:-:S04]  /*17d0*/  @!UP0 UIADD3 UR5, UR5, -UR8, URZ ;  /* 0x8000000805058290 */ /* 0x000fc8000fffe03f */
[----:B------:R-:W-:Y:S01]  /*17e0*/  UISETP.GT.U32.AND UP0, UPT, UR8, UR5, UPT ;  /* 0x000000050800728c */ /* 0x000fe2000bf04070 */
[----:B------:R2:W-:Y:S04]  /*17f0*/  STS [R13], R4 ;  /* 0x000000040d007388 */ /* 0x0005e80000000800 */
[----:B------:R3:W-:Y:S06]  /*1800*/  STS [R13+0x280], R6 ;  /* 0x000280060d007388 */ /* 0x0007ec0000000800 */
[----:B------:R-:W-:-:S02]  /*1810*/  @!UP0 UIADD3 UR5, UR5, -UR8, URZ ;  /* 0x8000000805058290 */ /* 0x000fc4000fffe03f */
[----:B------:R-:W-:Y:S01]  /*1820*/  UISETP.NE.AND UP0, UPT, UR12, URZ, UPT ;  /* 0x0000003f0c00728c */ /* 0x000fe2000bf05270 */
[----:B------:R3:W-:Y:S01]  /*1830*/  STS [R13+0x20], R8 ;  /* 0x000020080d007388 */ /* 0x0007e20000000800 */
[----:B------:R-:W-:-:S03]  /*1840*/  @!UP1 UIADD3 UR5, -UR5, URZ, URZ ;  /* 0x0000003f05059290 */ /* 0x000fc6000fffe13f */
[----:B------:R3:W-:Y:S01]  /*1850*/  STS [R13+0x2a0], R10 ;  /* 0x0002a00a0d007388 */ /* 0x0007e20000000800 */
[----:B------:R-:W-:-:S04]  /*1860*/  USEL UR5, UR10, UR5, !UP0 ;  /* 0x000000050a057287 */ /* 0x000fc8000c000000 */
[----:B------:R-:W-:-:S06]  /*1870*/  ULEA UR5, UR13, UR5, 0x3 ;  /* 0x000000050d057291 */ /* 0x000fcc000f8e183f */
[----:B------:R-:W-:Y:S02]  /*1880*/  IMAD.U32 R0, RZ, RZ, UR5 ;  /* 0x00000005ff007e24 */ /* 0x000fe4000f8e00ff */
[----:B--2---:R-:W-:Y:S02]  /*1890*/  IMAD.U32 R4, RZ, RZ, UR6 ;  /* 0x00000006ff047e24 */ /* 0x004fe4000f8e00ff */
[----:B------:R-:W-:-:S03]  /*18a0*/  IMAD R0, R0, 0x10, R47 ;  /* 0x0000001000007824 */ /* 0x000fc600078e022f */
[----:B------:R-:W-:Y:S01]  /*18b0*/  LOP3.LUT R39, R4, 0x18, R39, 0xf8, !PT ;  /* 0x0000001804277812 */ /* 0x000fe200078ef827 */
[----:B------:R-:W-:Y:S01]  /*18c0*/  BAR.SYNC.DEFER_BLOCKING 0x0 ;  /* 0x0000000000007b1d */ /* 0x000fe20000010000 */
[----:B------:R-:W-:Y:S01]  /*18d0*/  ISETP.GE.AND P0, PT, R0, 0x1, PT ;  /* 0x000000010000780c */ /* 0x000fe20003f06270 */
[----:B------:R-:W-:Y:S02]  /*18e0*/  IMAD R0, R2, 0x5, R3 ;  /* 0x0000000502007824 */ /* 0x000fe400078e0203 */
[C---:B-1----:R-:W-:Y:S01]  /*18f0*/  IMAD.WIDE R14, R39.reuse, 0x2, R14 ;  /* 0x00000002270e7825 */ /* 0x042fe200078e020e */
[----:B------:R-:W-:-:S03]  /*1900*/  ISETP.LT.AND P0, PT, R39, 0xc00, !P0 ;  /* 0x00000c002700780c */ /* 0x000fc60004701270 */
[----:B------:R-:W-:-:S05]  /*1910*/  IMAD.SHL.U32 R0, R0, 0x8, RZ ;  /* 0x0000000800007824 */ /* 0x000fca00078e00ff */
[----:B------:R-:W-:-:S05]  /*1920*/  LEA R0, R0, UR4, 0x1 ;  /* 0x0000000400007c11 */ /* 0x000fca000f8e08ff */
[----:B---3--:R-:W-:Y:S05]  /*1930*/  @!P0 EXIT ;  /* 0x000000000000894d */ /* 0x008fea0003800000 */
[----:B------:R-:W1:Y:S04]  /*1940*/  LDS.128 R4, [R0] ;  /* 0x0000000000047984 */ /* 0x000e680000000c00 */
[----:B-1----:R-:W-:Y:S01]  /*1950*/  STG.E.128 desc[UR16][R14.64], R4 ;  /* 0x000000040e007986 */ /* 0x002fe2000c101d10 */
[----:B------:R-:W-:Y:S05]  /*1960*/  EXIT ;  /* 0x000000000000794d */ /* 0x000fea0003800000 */
.L_x_1:
[----:B------:R-:W-:-:S00]  /*1970*/  BRA `(.L_x_1) ;  /* 0xfffffffc00fc7947 */ /* 0x000fc0000383ffff */
[----:B------:R-:W-:-:S00]  /*1980*/  NOP ;  /* 0x0000000000007918 */ /* 0x000fc00000000000 */
[----:B------:R-:W-:-:S00]  /*1990*/  NOP ;  /* 0x0000000000007918 */ /* 0x000fc00000000000 */
[----:B------:R-:W-:-:S00]  /*19a0*/  NOP ;  /* 0x0000000000007918 */ /* 0x000fc00000000000 */
[----:B------:R-:W-:-:S00]  /*19b0*/  NOP ;  /* 0x0000000000007918 */ /* 0x000fc00000000000 */
[----:B------:R-:W-:-:S00]  /*19c0*/  NOP ;  /* 0x0000000000007918 */ /* 0x000fc00000000000 */
[----:B------:R-:W-:-:S00]  /*19d0*/  NOP ;  /* 0x0000000000007918 */ /* 0x000fc00000000000 */
[----:B------:R-:W-:-:S00]  /*19e0*/  NOP ;  /* 0x0000000000007918 */ /* 0x000fc00000000000 */
[----:B------:R-:W-:-:S00]  /*19f0*/  NOP ;  /* 0x0000000000007918 */ /* 0x000fc00000000000 */
.L_x_2:


//--------------------- .nv.shared.triton_mm      --------------------------
	.section	.nv.shared.triton_mm,"aw",@nobits
	.sectionflags	@""
	.align	16
	.zero		1024


//--------------------- .nv.constant0.triton_mm   --------------------------
	.section	.nv.constant0.triton_mm,"a",@progbits
	.sectionflags	@""
	.align	4
.nv.constant0.triton_mm:
	.zero		552
